	.headerflags	@"EF_CUDA_TEXMODE_UNIFIED EF_CUDA_64BIT_ADDRESS EF_CUDA_ACCELERATORS EF_CUDA_SM90 EF_CUDA_VIRTUAL_SM(EF_CUDA_SM90)"
	.elftype	@"ET_EXEC"


//--------------------- .nv.info                  --------------------------
	.section	.nv.info,"",@"SHT_CUDA_INFO"
	.align	4


	//----- nvinfo : EIATTR_REGCOUNT
	.align		4
        /*0000*/ 	.byte	0x04, 0x2f
        /*0002*/ 	.short	(.L_1 - .L_0)
	.align		4
.L_0:
        /*0004*/ 	.word	index@(triton_poi_fused_clone_6)
        /*0008*/ 	.word	0x0000000e


	//----- nvinfo : EIATTR_MIN_STACK_SIZE
	.align		4
.L_1:
        /*000c*/ 	.byte	0x04, 0x12
        /*000e*/ 	.short	(.L_3 - .L_2)
	.align		4
.L_2:
        /*0010*/ 	.word	index@(triton_poi_fused_clone_6)
        /*0014*/ 	.word	0x00000000


	//----- nvinfo : EIATTR_FRAME_SIZE
	.align		4
.L_3:
        /*0018*/ 	.byte	0x04, 0x11
        /*001a*/ 	.short	(.L_5 - .L_4)
	.align		4
.L_4:
        /*001c*/ 	.word	index@(triton_poi_fused_clone_6)
        /*0020*/ 	.word	0x00000000


	//----- nvinfo : EIATTR_MIN_STACK_SIZE
	.align		4
.L_5:
        /*0024*/ 	.byte	0x04, 0x12
        /*0026*/ 	.short	(.L_7 - .L_6)
	.align		4
.L_6:
        /*0028*/ 	.word	index@(triton_poi_fused_clone_6)
        /*002c*/ 	.word	0x00000000
.L_7:


//--------------------- .nv.info.triton_poi_fused_clone_6 --------------------------
	.section	.nv.info.triton_poi_fused_clone_6,"",@"SHT_CUDA_INFO"
	.sectionflags	@""
	.align	4


	//----- nvinfo : EIATTR_CUDA_API_VERSION
	.align		4
        /*0000*/ 	.byte	0x04, 0x37
        /*0002*/ 	.short	(.L_9 - .L_8)
.L_8:
        /*0004*/ 	.word	0x0000007c


	//----- nvinfo : EIATTR_KPARAM_INFO
	.align		4
.L_9:
        /*0008*/ 	.byte	0x04, 0x17
        /*000a*/ 	.short	(.L_11 - .L_10)
.L_10:
        /*000c*/ 	.word	0x00000000
        /*0010*/ 	.short	0x0003
        /*0012*/ 	.short	0x0018
        /*0014*/ 	.byte	0x00, 0xf0, 0x11, 0x00


	//----- nvinfo : EIATTR_KPARAM_INFO
	.align		4
.L_11:
        /*0018*/ 	.byte	0x04, 0x17
        /*001a*/ 	.short	(.L_13 - .L_12)
.L_12:
        /*001c*/ 	.word	0x00000000
        /*0020*/ 	.short	0x0002
        /*0022*/ 	.short	0x0010
        /*0024*/ 	.byte	0x00, 0xf4, 0x21, 0x00


	//----- nvinfo : EIATTR_KPARAM_INFO
	.align		4
.L_13:
        /*0028*/ 	.byte	0x04, 0x17
        /*002a*/ 	.short	(.L_15 - .L_14)
.L_14:
        /*002c*/ 	.word	0x00000000
        /*0030*/ 	.short	0x0001
        /*0032*/ 	.short	0x0008
        /*0034*/ 	.byte	0x00, 0xf4, 0x21, 0x00


	//----- nvinfo : EIATTR_KPARAM_INFO
	.align		4
.L_15:
        /*0038*/ 	.byte	0x04, 0x17
        /*003a*/ 	.short	(.L_17 - .L_16)
.L_16:
        /*003c*/ 	.word	0x00000000
        /*0040*/ 	.short	0x0000
        /*0042*/ 	.short	0x0000
        /*0044*/ 	.byte	0x00, 0xf4, 0x21, 0x00


	//----- nvinfo : EIATTR_SPARSE_MMA_MASK
	.align		4
.L_17:
        /*0048*/ 	.byte	0x03, 0x50
        /*004a*/ 	.short	0x0000


	//----- nvinfo : EIATTR_MAXREG_COUNT
	.align		4
        /*004c*/ 	.byte	0x03, 0x1b
        /*004e*/ 	.short	0x00ff


	//----- nvinfo : EIATTR_EXIT_INSTR_OFFSETS
	.align		4
        /*0050*/ 	.byte	0x04, 0x1c
        /*0052*/ 	.short	(.L_19 - .L_18)


	//   ....[0]....
.L_18:
        /*0054*/ 	.word	0x00000230


	//   ....[1]....
        /*0058*/ 	.word	0x00000250


	//----- nvinfo : EIATTR_REQNTID
	.align		4
.L_19:
        /*005c*/ 	.byte	0x04, 0x10
        /*005e*/ 	.short	(.L_21 - .L_20)
.L_20:
        /*0060*/ 	.word	0x00000080
        /*0064*/ 	.word	0x00000001
        /*0068*/ 	.word	0x00000001


	//----- nvinfo : EIATTR_CBANK_PARAM_SIZE
	.align		4
.L_21:
        /*006c*/ 	.byte	0x03, 0x19
        /*006e*/ 	.short	0x001c


	//----- nvinfo : EIATTR_PARAM_CBANK
	.align		4
        /*0070*/ 	.byte	0x04, 0x0a
        /*0072*/ 	.short	(.L_23 - .L_22)
	.align		4
.L_22:
        /*0074*/ 	.word	index@(.nv.constant0.triton_poi_fused_clone_6)
        /*0078*/ 	.short	0x0210
        /*007a*/ 	.short	0x001c


	//----- nvinfo : EIATTR_SW_WAR
	.align		4
.L_23:
        /*007c*/ 	.byte	0x04, 0x36
        /*007e*/ 	.short	(.L_25 - .L_24)
.L_24:
        /*0080*/ 	.word	0x00000008
.L_25:


//--------------------- .nv.callgraph             --------------------------
	.section	.nv.callgraph,"",@"SHT_CUDA_CALLGRAPH"
	.align	4
	.sectionentsize	8
	.align		4
        /*0000*/ 	.word	0x00000000
	.align		4
        /*0004*/ 	.word	0xffffffff
	.align		4
        /*0008*/ 	.word	0x00000000
	.align		4
        /*000c*/ 	.word	0xfffffffe
	.align		4
        /*0010*/ 	.word	0x00000000
	.align		4
        /*0014*/ 	.word	0xfffffffd
	.align		4
        /*0018*/ 	.word	0x00000000
	.align		4
        /*001c*/ 	.word	0xfffffffc


//--------------------- .text.triton_poi_fused_clone_6 --------------------------
	.section	.text.triton_poi_fused_clone_6,"ax",@progbits
	.align	128
        .global         triton_poi_fused_clone_6
        .type           triton_poi_fused_clone_6,@function
        .size           triton_poi_fused_clone_6,(.L_x_1 - triton_poi_fused_clone_6)
        .other          triton_poi_fused_clone_6,@"STO_CUDA_ENTRY STV_DEFAULT"
triton_poi_fused_clone_6:
.text.triton_poi_fused_clone_6:
[----:B------:R-:W0:Y:S02]  /*0000*/  LDC R1, c[0x0][0x28] ;  /* 0x00000a00ff017b82 */ /* 0x000e240000000800 */
[----:B------:R-:W1:Y:S01]  /*0010*/  S2R R0, SR_TID.X ;  /* 0x0000000000007919 */ /* 0x000e620000002100 */
[----:B------:R-:W-:Y:S01]  /*0020*/  ULDC.64 UR4, c[0x0][0x208] ;  /* 0x0000820000047ab9 */ /* 0x000fe20000000a00 */
[----:B------:R-:W2:Y:S01]  /*0030*/  S2R R5, SR_CTAID.X ;  /* 0x0000000000057919 */ /* 0x000ea20000002500 */
[----:B-1----:R-:W-:Y:S01]  /*0040*/  IMAD.SHL.U32 R0, R0, 0x2, RZ ;  /* 0x0000000200007824 */ /* 0x002fe200078e00ff */
[----:B--2---:R-:W-:-:S04]  /*0050*/  SHF.R.S32.HI R9, RZ, 0x17, R5 ;  /* 0x00000017ff097819 */ /* 0x004fc80000011405 */
[----:B------:R-:W-:Y:S02]  /*0060*/  LOP3.LUT R0, R0, 0xfe, RZ, 0xc0, !PT ;  /* 0x000000fe00007812 */ /* 0x000fe400078ec0ff */
[----:B------:R-:W-:-:S03]  /*0070*/  SGXT R9, R9, 0x1 ;  /* 0x000000010909781a */ /* 0x000fc60000000200 */
[----:B------:R-:W-:Y:S02]  /*0080*/  IMAD R0, R5, 0x100, R0 ;  /* 0x0000010005007824 */ /* 0x000fe400078e0200 */
[----:B------:R-:W1:Y:S03]  /*0090*/  LDC.64 R4, c[0x0][0x218] ;  /* 0x00008600ff047b82 */ /* 0x000e660000000a00 */
[----:B------:R-:W-:Y:S02]  /*00a0*/  SHF.R.S32.HI R3, RZ, 0x1f, R0 ;  /* 0x0000001fff037819 */ /* 0x000fe40000011400 */
[-C--:B------:R-:W-:Y:S02]  /*00b0*/  LEA.HI R10, R9, R0.reuse, RZ, 0x8 ;  /* 0x00000000090a7211 */ /* 0x080fe400078f40ff */
[----:B------:R-:W-:Y:S02]  /*00c0*/  LEA.HI R6, R3, R0, RZ, 0x2 ;  /* 0x0000000003067211 */ /* 0x000fe400078f10ff */
[----:B------:R-:W2:Y:S01]  /*00d0*/  LDC.64 R2, c[0x0][0x210] ;  /* 0x00008400ff027b82 */ /* 0x000ea20000000a00 */
[----:B------:R-:W-:-:S02]  /*00e0*/  SHF.R.S32.HI R10, RZ, 0x8, R10 ;  /* 0x00000008ff0a7819 */ /* 0x000fc4000001140a */
[--C-:B------:R-:W-:Y:S02]  /*00f0*/  SHF.R.S32.HI R7, RZ, 0x2, R6.reuse ;  /* 0x00000002ff077819 */ /* 0x100fe40000011406 */
[----:B------:R-:W-:Y:S02]  /*0100*/  SHF.R.S32.HI R8, RZ, 0x1f, R6 ;  /* 0x0000001fff087819 */ /* 0x000fe40000011406 */
[----:B------:R-:W-:Y:S02]  /*0110*/  LOP3.LUT R9, R6, 0xfffffffc, RZ, 0xc0, !PT ;  /* 0xfffffffc06097812 */ /* 0x000fe400078ec0ff */
[----:B------:R-:W-:Y:S02]  /*0120*/  LEA.HI R8, R8, R7, RZ, 0x6 ;  /* 0x0000000708087211 */ /* 0x000fe400078f30ff */
[C---:B------:R-:W-:Y:S01]  /*0130*/  ISETP.GE.AND P0, PT, R0.reuse, 0x300, PT ;  /* 0x000003000000780c */ /* 0x040fe20003f06270 */
[----:B------:R-:W-:Y:S01]  /*0140*/  IMAD.IADD R9, R0, 0x1, -R9 ;  /* 0x0000000100097824 */ /* 0x000fe200078e0a09 */
[----:B------:R-:W-:-:S03]  /*0150*/  LOP3.LUT R8, R8, 0xffffffc0, RZ, 0xc0, !PT ;  /* 0xffffffc008087812 */ /* 0x000fc600078ec0ff */
[----:B------:R-:W-:Y:S01]  /*0160*/  IMAD R9, R10, 0x4, R9 ;  /* 0x000000040a097824 */ /* 0x000fe200078e0209 */
[----:B------:R-:W-:Y:S01]  /*0170*/  CS2R R10, SRZ ;  /* 0x00000000000a7805 */ /* 0x000fe2000001ff00 */
[----:B------:R-:W-:Y:S02]  /*0180*/  IMAD.IADD R8, R7, 0x1, -R8 ;  /* 0x0000000107087824 */ /* 0x000fe400078e0a08 */
[----:B-1----:R-:W-:-:S04]  /*0190*/  IMAD.WIDE R4, R9, 0x4, R4 ;  /* 0x0000000409047825 */ /* 0x002fc800078e0204 */
[----:B------:R-:W-:Y:S01]  /*01a0*/  IMAD R7, R8, 0xc, R9 ;  /* 0x0000000c08077824 */ /* 0x000fe200078e0209 */
[----:B------:R-:W-:Y:S01]  /*01b0*/  CS2R R8, SRZ ;  /* 0x0000000000087805 */ /* 0x000fe2000001ff00 */
[----:B------:R-:W3:Y:S02]  /*01c0*/  @!P0 LDG.E.EL.64 R10, desc[UR4][R4.64] ;  /* 0x00000004040a8981 */ /* 0x000ee4000c2e1b00 */
[----:B--2---:R-:W-:Y:S02]  /*01d0*/  IMAD.WIDE R2, R7, 0x4, R2 ;  /* 0x0000000407027825 */ /* 0x004fe400078e0202 */
[----:B------:R-:W1:Y:S03]  /*01e0*/  LDC.64 R6, c[0x0][0x220] ;  /* 0x00008800ff067b82 */ /* 0x000e660000000a00 */
[----:B------:R-:W3:Y:S01]  /*01f0*/  @!P0 LDG.E.64 R8, desc[UR4][R2.64] ;  /* 0x0000000402088981 */ /* 0x000ee2000c1e1b00 */
[----:B-1----:R-:W-:-:S04]  /*0200*/  IMAD.WIDE R6, R0, 0x4, R6 ;  /* 0x0000000400067825 */ /* 0x002fc800078e0206 */
[----:B---3--:R-:W-:Y:S01]  /*0210*/  FADD R8, R10, R8 ;  /* 0x000000080a087221 */ /* 0x008fe20000000000 */
[----:B------:R-:W-:Y:S01]  /*0220*/  FADD R9, R11, R9 ;  /* 0x000000090b097221 */ /* 0x000fe20000000000 */
[----:B------:R-:W-:Y:S06]  /*0230*/  @P0 EXIT ;  /* 0x000000000000094d */ /* 0x000fec0003800000 */
[----:B------:R-:W-:Y:S01]  /*0240*/  STG.E.64 desc[UR4][R6.64], R8 ;  /* 0x0000000806007986 */ /* 0x000fe2000c101b04 */
[----:B------:R-:W-:Y:S05]  /*0250*/  EXIT ;  /* 0x000000000000794d */ /* 0x000fea0003800000 */
.L_x_0:
[----:B------:R-:W-:-:S00]  /*0260*/  BRA `(.L_x_0) ;  /* 0xfffffffc00fc7947 */ /* 0x000fc0000383ffff */
[----:B------:R-:W-:-:S00]  /*0270*/  NOP ;  /* 0x0000000000007918 */ /* 0x000fc00000000000 */
        /* <DEDUP_REMOVED lines=8> */
.L_x_1:


//--------------------- .nv.constant0.triton_poi_fused_clone_6 --------------------------
	.section	.nv.constant0.triton_poi_fused_clone_6,"a",@progbits
	.sectionflags	@""
	.align	4
.nv.constant0.triton_poi_fused_clone_6:
	.zero		556
